//
// Generated by NVIDIA NVVM Compiler
//
// Compiler Build ID: CL-36424714
// Cuda compilation tools, release 13.0, V13.0.88
// Based on NVVM 20.0.0
//

.version 9.0
.target sm_100
.address_size 64

	// .globl	default_function_kernel_2

.visible .entry default_function_kernel_2(
	.param .u64 .ptr .align 1 default_function_kernel_2_param_0,
	.param .u64 .ptr .align 1 default_function_kernel_2_param_1,
	.param .u64 .ptr .align 1 default_function_kernel_2_param_2,
	.param .u64 .ptr .align 1 default_function_kernel_2_param_3
)
.maxntid 32
{
	.reg .b32 	%r<8>;
	.reg .b32 	%f<8>;
	.reg .b64 	%rd<15>;

	ld.param.u64 	%rd1, [default_function_kernel_2_param_0];
	ld.param.u64 	%rd2, [default_function_kernel_2_param_1];
	ld.param.u64 	%rd3, [default_function_kernel_2_param_2];
	ld.param.u64 	%rd4, [default_function_kernel_2_param_3];
	cvta.to.global.u64 	%rd5, %rd3;
	cvta.to.global.u64 	%rd6, %rd1;
	cvta.to.global.u64 	%rd7, %rd2;
	cvta.to.global.u64 	%rd8, %rd4;
	mov.u32 	%r1, %ctaid.x;
	shl.b32 	%r2, %r1, 5;
	mov.u32 	%r3, %tid.x;
	or.b32  	%r4, %r2, %r3;
	mul.wide.u32 	%rd9, %r4, 4;
	add.s64 	%rd10, %rd8, %rd9;
	ld.global.nc.f32 	%f1, [%rd10];
	shl.b32 	%r5, %r1, 2;
	shr.u32 	%r6, %r3, 3;
	or.b32  	%r7, %r5, %r6;
	mul.wide.u32 	%rd11, %r7, 4;
	add.s64 	%rd12, %rd7, %rd11;
	ld.global.nc.f32 	%f2, [%rd12];
	sub.f32 	%f3, %f1, %f2;
	mul.f32 	%f4, %f3, 0f3FB8AA3B;
	ex2.approx.f32 	%f5, %f4;
	add.s64 	%rd13, %rd6, %rd11;
	ld.global.nc.f32 	%f6, [%rd13];
	div.rn.f32 	%f7, %f5, %f6;
	add.s64 	%rd14, %rd5, %rd9;
	st.global.f32 	[%rd14], %f7;
	ret;

}
	// .globl	default_function_kernel_1
.visible .entry default_function_kernel_1(
	.param .u64 .ptr .align 1 default_function_kernel_1_param_0,
	.param .u64 .ptr .align 1 default_function_kernel_1_param_1,
	.param .u64 .ptr .align 1 default_function_kernel_1_param_2
)
.maxntid 64
{
	.reg .b32 	%r<8>;
	.reg .b32 	%f<42>;
	.reg .b64 	%rd<12>;

	ld.param.u64 	%rd1, [default_function_kernel_1_param_0];
	ld.param.u64 	%rd2, [default_function_kernel_1_param_1];
	ld.param.u64 	%rd3, [default_function_kernel_1_param_2];
	cvta.to.global.u64 	%rd4, %rd2;
	cvta.to.global.u64 	%rd5, %rd1;
	mov.u32 	%r1, %ctaid.x;
	shl.b32 	%r2, %r1, 6;
	mov.u32 	%r3, %tid.x;
	or.b32  	%r4, %r2, %r3;
	mul.wide.u32 	%rd6, %r4, 4;
	add.s64 	%rd7, %rd5, %rd6;
	shl.b32 	%r5, %r1, 9;
	shl.b32 	%r6, %r3, 3;
	or.b32  	%r7, %r5, %r6;
	add.s64 	%rd8, %rd4, %rd6;
	ld.global.nc.f32 	%f1, [%rd8];
	cvta.to.global.u64 	%rd9, %rd3;
	mul.wide.u32 	%rd10, %r7, 4;
	add.s64 	%rd11, %rd9, %rd10;
	ld.global.nc.f32 	%f2, [%rd11];
	sub.f32 	%f3, %f2, %f1;
	mul.f32 	%f4, %f3, 0f3FB8AA3B;
	ex2.approx.f32 	%f5, %f4;
	add.f32 	%f6, %f5, 0f00000000;
	ld.global.nc.f32 	%f7, [%rd11+4];
	sub.f32 	%f8, %f7, %f1;
	mul.f32 	%f9, %f8, 0f3FB8AA3B;
	ex2.approx.f32 	%f10, %f9;
	add.f32 	%f11, %f6, %f10;
	ld.global.nc.f32 	%f12, [%rd11+8];
	sub.f32 	%f13, %f12, %f1;
	mul.f32 	%f14, %f13, 0f3FB8AA3B;
	ex2.approx.f32 	%f15, %f14;
	add.f32 	%f16, %f11, %f15;
	ld.global.nc.f32 	%f17, [%rd11+12];
	sub.f32 	%f18, %f17, %f1;
	mul.f32 	%f19, %f18, 0f3FB8AA3B;
	ex2.approx.f32 	%f20, %f19;
	add.f32 	%f21, %f16, %f20;
	ld.global.nc.f32 	%f22, [%rd11+16];
	sub.f32 	%f23, %f22, %f1;
	mul.f32 	%f24, %f23, 0f3FB8AA3B;
	ex2.approx.f32 	%f25, %f24;
	add.f32 	%f26, %f21, %f25;
	ld.global.nc.f32 	%f27, [%rd11+20];
	sub.f32 	%f28, %f27, %f1;
	mul.f32 	%f29, %f28, 0f3FB8AA3B;
	ex2.approx.f32 	%f30, %f29;
	add.f32 	%f31, %f26, %f30;
	ld.global.nc.f32 	%f32, [%rd11+24];
	sub.f32 	%f33, %f32, %f1;
	mul.f32 	%f34, %f33, 0f3FB8AA3B;
	ex2.approx.f32 	%f35, %f34;
	add.f32 	%f36, %f31, %f35;
	ld.global.nc.f32 	%f37, [%rd11+28];
	sub.f32 	%f38, %f37, %f1;
	mul.f32 	%f39, %f38, 0f3FB8AA3B;
	ex2.approx.f32 	%f40, %f39;
	add.f32 	%f41, %f36, %f40;
	st.global.f32 	[%rd7], %f41;
	ret;

}
	// .globl	default_function_kernel
.visible .entry default_function_kernel(
	.param .u64 .ptr .align 1 default_function_kernel_param_0,
	.param .u64 .ptr .align 1 default_function_kernel_param_1
)
.maxntid 16
{
	.reg .b32 	%r<8>;
	.reg .b32 	%f<17>;
	.reg .b64 	%rd<9>;

	ld.param.u64 	%rd1, [default_function_kernel_param_0];
	ld.param.u64 	%rd2, [default_function_kernel_param_1];
	cvta.to.global.u64 	%rd3, %rd1;
	mov.u32 	%r1, %ctaid.x;
	shl.b32 	%r2, %r1, 4;
	mov.u32 	%r3, %tid.x;
	or.b32  	%r4, %r2, %r3;
	mul.wide.u32 	%rd4, %r4, 4;
	add.s64 	%rd5, %rd3, %rd4;
	shl.b32 	%r5, %r1, 7;
	shl.b32 	%r6, %r3, 3;
	or.b32  	%r7, %r5, %r6;
	cvta.to.global.u64 	%rd6, %rd2;
	mul.wide.u32 	%rd7, %r7, 4;
	add.s64 	%rd8, %rd6, %rd7;
	ld.global.nc.f32 	%f1, [%rd8];
	max.f32 	%f2, %f1, 0fFF7FFFFD;
	ld.global.nc.f32 	%f3, [%rd8+4];
	max.f32 	%f4, %f2, %f3;
	ld.global.nc.f32 	%f5, [%rd8+8];
	max.f32 	%f6, %f4, %f5;
	ld.global.nc.f32 	%f7, [%rd8+12];
	max.f32 	%f8, %f6, %f7;
	ld.global.nc.f32 	%f9, [%rd8+16];
	max.f32 	%f10, %f8, %f9;
	ld.global.nc.f32 	%f11, [%rd8+20];
	max.f32 	%f12, %f10, %f11;
	ld.global.nc.f32 	%f13, [%rd8+24];
	max.f32 	%f14, %f12, %f13;
	ld.global.nc.f32 	%f15, [%rd8+28];
	max.f32 	%f16, %f14, %f15;
	st.global.f32 	[%rd5], %f16;
	ret;

}


// ===== COMPILED SASS (sm_100) =====

	.target	sm_100

	.elftype	@"ET_EXEC"


//--------------------- .note.nv.tkinfo           --------------------------
	.section	.note.nv.tkinfo,"",@"SHT_NOTE"
	.sectionflags	@"SHF_NOTE_NV_TKINFO"
	.tkinfo
        /*0018*/ 	.word	0x00000002
        /*0030*/ 	.string	""
        /*0030*/ 	.string	"ptxas"
        /*0030*/ 	.string	"Cuda compilation tools, release 13.0, V13.0.88"
        /*0030*/ 	.string	"Build cuda_13.0.r13.0/compiler.36424714_0"
        /*0030*/ 	.string	"-arch sm_100 -m 64 "



//--------------------- .note.nv.cuinfo           --------------------------
	.section	.note.nv.cuinfo,"",@"SHT_NOTE"
	.sectionflags	@"SHF_NOTE_NV_CUINFO"
        /*0018*/ 	.short	0x0002
        /*001a*/ 	.short	0x0064
        /*001c*/ 	.short	0x0082
	.zero		2


//--------------------- .nv.info                  --------------------------
	.section	.nv.info,"",@"SHT_CUDA_INFO"
	.align	4


	//----- nvinfo : EIATTR_REGCOUNT
	.align		4
        /*0000*/ 	.byte	0x04, 0x2f
        /*0002*/ 	.short	(.L_1 - .L_0)
	.align		4
.L_0:
        /*0004*/ 	.word	index@(default_function_kernel_2)
        /*0008*/ 	.word	0x00000010


	//----- nvinfo : EIATTR_FRAME_SIZE
	.align		4
.L_1:
        /*000c*/ 	.byte	0x04, 0x11
        /*000e*/ 	.short	(.L_3 - .L_2)
	.align		4
.L_2:
        /*0010*/ 	.word	index@($__internal_0_$__cuda_sm3x_div_rn_noftz_f32_slowpath)
        /*0014*/ 	.word	0x00000000


	//----- nvinfo : EIATTR_FRAME_SIZE
	.align		4
.L_3:
        /*0018*/ 	.byte	0x04, 0x11
        /*001a*/ 	.short	(.L_5 - .L_4)
	.align		4
.L_4:
        /*001c*/ 	.word	index@(default_function_kernel_2)
        /*0020*/ 	.word	0x00000000


	//----- nvinfo : EIATTR_REGCOUNT
	.align		4
.L_5:
        /*0024*/ 	.byte	0x04, 0x2f
        /*0026*/ 	.short	(.L_7 - .L_6)
	.align		4
.L_6:
        /*0028*/ 	.word	index@(default_function_kernel_1)
        /*002c*/ 	.word	0x00000018


	//----- nvinfo : EIATTR_FRAME_SIZE
	.align		4
.L_7:
        /*0030*/ 	.byte	0x04, 0x11
        /*0032*/ 	.short	(.L_9 - .L_8)
	.align		4
.L_8:
        /*0034*/ 	.word	index@(default_function_kernel_1)
        /*0038*/ 	.word	0x00000000


	//----- nvinfo : EIATTR_REGCOUNT
	.align		4
.L_9:
        /*003c*/ 	.byte	0x04, 0x2f
        /*003e*/ 	.short	(.L_11 - .L_10)
	.align		4
.L_10:
        /*0040*/ 	.word	index@(default_function_kernel)
        /*0044*/ 	.word	0x00000010


	//----- nvinfo : EIATTR_FRAME_SIZE
	.align		4
.L_11:
        /*0048*/ 	.byte	0x04, 0x11
        /*004a*/ 	.short	(.L_13 - .L_12)
	.align		4
.L_12:
        /*004c*/ 	.word	index@(default_function_kernel)
        /*0050*/ 	.word	0x00000000


	//----- nvinfo : EIATTR_MIN_STACK_SIZE
	.align		4
.L_13:
        /*0054*/ 	.byte	0x04, 0x12
        /*0056*/ 	.short	(.L_15 - .L_14)
	.align		4
.L_14:
        /*0058*/ 	.word	index@(default_function_kernel)
        /*005c*/ 	.word	0x00000000


	//----- nvinfo : EIATTR_MIN_STACK_SIZE
	.align		4
.L_15:
        /*0060*/ 	.byte	0x04, 0x12
        /*0062*/ 	.short	(.L_17 - .L_16)
	.align		4
.L_16:
        /*0064*/ 	.word	index@(default_function_kernel_1)
        /*0068*/ 	.word	0x00000000


	//----- nvinfo : EIATTR_MIN_STACK_SIZE
	.align		4
.L_17:
        /*006c*/ 	.byte	0x04, 0x12
        /*006e*/ 	.short	(.L_19 - .L_18)
	.align		4
.L_18:
        /*0070*/ 	.word	index@(default_function_kernel_2)
        /*0074*/ 	.word	0x00000000
.L_19:


//--------------------- .nv.compat                --------------------------
	.section	.nv.compat,"",@"SHT_CUDA_COMPAT_INFO"
	.align	4
        /*0000*/ 	.byte	0x02, 0x09, 0x00, 0x00, 0x02, 0x02, 0x01, 0x00, 0x02, 0x05, 0x05, 0x00, 0x03, 0x07, 0x01, 0x01
        /*0010*/ 	.byte	0x02, 0x03, 0x00, 0x00, 0x02, 0x06, 0x01, 0x00, 0x04, 0x0b, 0x08, 0x00, 0x01, 0x00, 0x00, 0x00
        /*0020*/ 	.byte	0x00, 0x00, 0x00, 0x00


//--------------------- .nv.info.default_function_kernel --------------------------
	.section	.nv.info.default_function_kernel,"",@"SHT_CUDA_INFO"
	.sectionflags	@""
	.align	4


	//----- nvinfo : EIATTR_CUDA_API_VERSION
	.align		4
        /*0000*/ 	.byte	0x04, 0x37
        /*0002*/ 	.short	(.L_21 - .L_20)
.L_20:
        /*0004*/ 	.word	0x00000082


	//----- nvinfo : EIATTR_KPARAM_INFO
	.align		4
.L_21:
        /*0008*/ 	.byte	0x04, 0x17
        /*000a*/ 	.short	(.L_23 - .L_22)
.L_22:
        /*000c*/ 	.word	0x00000000
        /*0010*/ 	.short	0x0001
        /*0012*/ 	.short	0x0008
        /*0014*/ 	.byte	0x00, 0xf5, 0x21, 0x00


	//----- nvinfo : EIATTR_KPARAM_INFO
	.align		4
.L_23:
        /*0018*/ 	.byte	0x04, 0x17
        /*001a*/ 	.short	(.L_25 - .L_24)
.L_24:
        /*001c*/ 	.word	0x00000000
        /*0020*/ 	.short	0x0000
        /*0022*/ 	.short	0x0000
        /*0024*/ 	.byte	0x00, 0xf5, 0x21, 0x00


	//----- nvinfo : EIATTR_SPARSE_MMA_MASK
	.align		4
.L_25:
        /*0028*/ 	.byte	0x03, 0x50
        /*002a*/ 	.short	0x0000


	//----- nvinfo : EIATTR_MAXREG_COUNT
	.align		4
        /*002c*/ 	.byte	0x03, 0x1b
        /*002e*/ 	.short	0x00ff


	//----- nvinfo : EIATTR_MERCURY_ISA_VERSION
	.align		4
        /*0030*/ 	.byte	0x03, 0x5f
        /*0032*/ 	.short	0x0101


	//----- nvinfo : EIATTR_VRC_CTA_INIT_COUNT
	.align		4
        /*0034*/ 	.byte	0x02, 0x4a
	.zero		1
	.zero		1


	//----- nvinfo : EIATTR_EXIT_INSTR_OFFSETS
	.align		4
        /*0038*/ 	.byte	0x04, 0x1c
        /*003a*/ 	.short	(.L_27 - .L_26)


	//   ....[0]....
.L_26:
        /*003c*/ 	.word	0x000001a0


	//----- nvinfo : EIATTR_MAX_THREADS
	.align		4
.L_27:
        /*0040*/ 	.byte	0x04, 0x05
        /*0042*/ 	.short	(.L_29 - .L_28)
.L_28:
        /*0044*/ 	.word	0x00000010
        /*0048*/ 	.word	0x00000001
        /*004c*/ 	.word	0x00000001


	//----- nvinfo : EIATTR_CBANK_PARAM_SIZE
	.align		4
.L_29:
        /*0050*/ 	.byte	0x03, 0x19
        /*0052*/ 	.short	0x0010


	//----- nvinfo : EIATTR_PARAM_CBANK
	.align		4
        /*0054*/ 	.byte	0x04, 0x0a
        /*0056*/ 	.short	(.L_31 - .L_30)
	.align		4
.L_30:
        /*0058*/ 	.word	index@(.nv.constant0.default_function_kernel)
        /*005c*/ 	.short	0x0380
        /*005e*/ 	.short	0x0010


	//----- nvinfo : EIATTR_SW_WAR
	.align		4
.L_31:
        /*0060*/ 	.byte	0x04, 0x36
        /*0062*/ 	.short	(.L_33 - .L_32)
.L_32:
        /*0064*/ 	.word	0x00000008
.L_33:


//--------------------- .nv.info.default_function_kernel_1 --------------------------
	.section	.nv.info.default_function_kernel_1,"",@"SHT_CUDA_INFO"
	.sectionflags	@""
	.align	4


	//----- nvinfo : EIATTR_CUDA_API_VERSION
	.align		4
        /*0000*/ 	.byte	0x04, 0x37
        /*0002*/ 	.short	(.L_35 - .L_34)
.L_34:
        /*0004*/ 	.word	0x00000082


	//----- nvinfo : EIATTR_KPARAM_INFO
	.align		4
.L_35:
        /*0008*/ 	.byte	0x04, 0x17
        /*000a*/ 	.short	(.L_37 - .L_36)
.L_36:
        /*000c*/ 	.word	0x00000000
        /*0010*/ 	.short	0x0002
        /*0012*/ 	.short	0x0010
        /*0014*/ 	.byte	0x00, 0xf5, 0x21, 0x00


	//----- nvinfo : EIATTR_KPARAM_INFO
	.align		4
.L_37:
        /*0018*/ 	.byte	0x04, 0x17
        /*001a*/ 	.short	(.L_39 - .L_38)
.L_38:
        /*001c*/ 	.word	0x00000000
        /*0020*/ 	.short	0x0001
        /*0022*/ 	.short	0x0008
        /*0024*/ 	.byte	0x00, 0xf5, 0x21, 0x00


	//----- nvinfo : EIATTR_KPARAM_INFO
	.align		4
.L_39:
        /*0028*/ 	.byte	0x04, 0x17
        /*002a*/ 	.short	(.L_41 - .L_40)
.L_40:
        /*002c*/ 	.word	0x00000000
        /*0030*/ 	.short	0x0000
        /*0032*/ 	.short	0x0000
        /*0034*/ 	.byte	0x00, 0xf5, 0x21, 0x00


	//----- nvinfo : EIATTR_SPARSE_MMA_MASK
	.align		4
.L_41:
        /*0038*/ 	.byte	0x03, 0x50
        /*003a*/ 	.short	0x0000


	//----- nvinfo : EIATTR_MAXREG_COUNT
	.align		4
        /*003c*/ 	.byte	0x03, 0x1b
        /*003e*/ 	.short	0x00ff


	//----- nvinfo : EIATTR_MERCURY_ISA_VERSION
	.align		4
        /*0040*/ 	.byte	0x03, 0x5f
        /*0042*/ 	.short	0x0101


	//----- nvinfo : EIATTR_VRC_CTA_INIT_COUNT
	.align		4
        /*0044*/ 	.byte	0x02, 0x4a
	.zero		1
	.zero		1


	//----- nvinfo : EIATTR_EXIT_INSTR_OFFSETS
	.align		4
        /*0048*/ 	.byte	0x04, 0x1c
        /*004a*/ 	.short	(.L_43 - .L_42)


	//   ....[0]....
.L_42:
        /*004c*/ 	.word	0x00000510


	//----- nvinfo : EIATTR_MAX_THREADS
	.align		4
.L_43:
        /*0050*/ 	.byte	0x04, 0x05
        /*0052*/ 	.short	(.L_45 - .L_44)
.L_44:
        /*0054*/ 	.word	0x00000040
        /*0058*/ 	.word	0x00000001
        /*005c*/ 	.word	0x00000001


	//----- nvinfo : EIATTR_CBANK_PARAM_SIZE
	.align		4
.L_45:
        /*0060*/ 	.byte	0x03, 0x19
        /*0062*/ 	.short	0x0018


	//----- nvinfo : EIATTR_PARAM_CBANK
	.align		4
        /*0064*/ 	.byte	0x04, 0x0a
        /*0066*/ 	.short	(.L_47 - .L_46)
	.align		4
.L_46:
        /*0068*/ 	.word	index@(.nv.constant0.default_function_kernel_1)
        /*006c*/ 	.short	0x0380
        /*006e*/ 	.short	0x0018


	//----- nvinfo : EIATTR_SW_WAR
	.align		4
.L_47:
        /*0070*/ 	.byte	0x04, 0x36
        /*0072*/ 	.short	(.L_49 - .L_48)
.L_48:
        /*0074*/ 	.word	0x00000008
.L_49:


//--------------------- .nv.info.default_function_kernel_2 --------------------------
	.section	.nv.info.default_function_kernel_2,"",@"SHT_CUDA_INFO"
	.sectionflags	@""
	.align	4


	//----- nvinfo : EIATTR_CUDA_API_VERSION
	.align		4
        /*0000*/ 	.byte	0x04, 0x37
        /*0002*/ 	.short	(.L_51 - .L_50)
.L_50:
        /*0004*/ 	.word	0x00000082


	//----- nvinfo : EIATTR_KPARAM_INFO
	.align		4
.L_51:
        /*0008*/ 	.byte	0x04, 0x17
        /*000a*/ 	.short	(.L_53 - .L_52)
.L_52:
        /*000c*/ 	.word	0x00000000
        /*0010*/ 	.short	0x0003
        /*0012*/ 	.short	0x0018
        /*0014*/ 	.byte	0x00, 0xf5, 0x21, 0x00


	//----- nvinfo : EIATTR_KPARAM_INFO
	.align		4
.L_53:
        /*0018*/ 	.byte	0x04, 0x17
        /*001a*/ 	.short	(.L_55 - .L_54)
.L_54:
        /*001c*/ 	.word	0x00000000
        /*0020*/ 	.short	0x0002
        /*0022*/ 	.short	0x0010
        /*0024*/ 	.byte	0x00, 0xf5, 0x21, 0x00


	//----- nvinfo : EIATTR_KPARAM_INFO
	.align		4
.L_55:
        /*0028*/ 	.byte	0x04, 0x17
        /*002a*/ 	.short	(.L_57 - .L_56)
.L_56:
        /*002c*/ 	.word	0x00000000
        /*0030*/ 	.short	0x0001
        /*0032*/ 	.short	0x0008
        /*0034*/ 	.byte	0x00, 0xf5, 0x21, 0x00


	//----- nvinfo : EIATTR_KPARAM_INFO
	.align		4
.L_57:
        /*0038*/ 	.byte	0x04, 0x17
        /*003a*/ 	.short	(.L_59 - .L_58)
.L_58:
        /*003c*/ 	.word	0x00000000
        /*0040*/ 	.short	0x0000
        /*0042*/ 	.short	0x0000
        /*0044*/ 	.byte	0x00, 0xf5, 0x21, 0x00


	//----- nvinfo : EIATTR_SPARSE_MMA_MASK
	.align		4
.L_59:
        /*0048*/ 	.byte	0x03, 0x50
        /*004a*/ 	.short	0x0000


	//----- nvinfo : EIATTR_MAXREG_COUNT
	.align		4
        /*004c*/ 	.byte	0x03, 0x1b
        /*004e*/ 	.short	0x00ff


	//----- nvinfo : EIATTR_MERCURY_ISA_VERSION
	.align		4
        /*0050*/ 	.byte	0x03, 0x5f
        /*0052*/ 	.short	0x0101


	//----- nvinfo : EIATTR_VRC_CTA_INIT_COUNT
	.align		4
        /*0054*/ 	.byte	0x02, 0x4a
	.zero		1
	.zero		1


	//----- nvinfo : EIATTR_EXIT_INSTR_OFFSETS
	.align		4
        /*0058*/ 	.byte	0x04, 0x1c
        /*005a*/ 	.short	(.L_61 - .L_60)


	//   ....[0]....
.L_60:
        /*005c*/ 	.word	0x00000280


	//----- nvinfo : EIATTR_MAX_THREADS
	.align		4
.L_61:
        /*0060*/ 	.byte	0x04, 0x05
        /*0062*/ 	.short	(.L_63 - .L_62)
.L_62:
        /*0064*/ 	.word	0x00000020
        /*0068*/ 	.word	0x00000001
        /*006c*/ 	.word	0x00000001


	//----- nvinfo : EIATTR_CRS_STACK_SIZE
	.align		4
.L_63:
        /*0070*/ 	.byte	0x04, 0x1e
        /*0072*/ 	.short	(.L_65 - .L_64)
.L_64:
        /*0074*/ 	.word	0x00000000


	//----- nvinfo : EIATTR_CBANK_PARAM_SIZE
	.align		4
.L_65:
        /*0078*/ 	.byte	0x03, 0x19
        /*007a*/ 	.short	0x0020


	//----- nvinfo : EIATTR_PARAM_CBANK
	.align		4
        /*007c*/ 	.byte	0x04, 0x0a
        /*007e*/ 	.short	(.L_67 - .L_66)
	.align		4
.L_66:
        /*0080*/ 	.word	index@(.nv.constant0.default_function_kernel_2)
        /*0084*/ 	.short	0x0380
        /*0086*/ 	.short	0x0020


	//----- nvinfo : EIATTR_SW_WAR
	.align		4
.L_67:
        /*0088*/ 	.byte	0x04, 0x36
        /*008a*/ 	.short	(.L_69 - .L_68)
.L_68:
        /*008c*/ 	.word	0x00000008
.L_69:


//--------------------- .nv.callgraph             --------------------------
	.section	.nv.callgraph,"",@"SHT_CUDA_CALLGRAPH"
	.align	4
	.sectionentsize	8
	.align		4
        /*0000*/ 	.word	0x00000000
	.align		4
        /*0004*/ 	.word	0xffffffff
	.align		4
        /*0008*/ 	.word	0x00000000
	.align		4
        /*000c*/ 	.word	0xfffffffe
	.align		4
        /*0010*/ 	.word	0x00000000
	.align		4
        /*0014*/ 	.word	0xfffffffd
	.align		4
        /*0018*/ 	.word	0x00000000
	.align		4
        /*001c*/ 	.word	0xfffffffc


//--------------------- .text.default_function_kernel --------------------------
	.section	.text.default_function_kernel,"ax",@progbits
	.align	128
        .global         default_function_kernel
        .type           default_function_kernel,@function
        .size           default_function_kernel,(.L_x_17 - default_function_kernel)
        .other          default_function_kernel,@"STO_CUDA_ENTRY STV_DEFAULT"
default_function_kernel:
.text.default_function_kernel:
[----:B------:R-:W-:Y:S01]  /*0000*/  LDC R1, c[0x0][0x37c] ;  /* 0x0000df00ff017b82 */ /* 0x000fe20000000800 */
[----:B------:R-:W0:Y:S07]  /*0010*/  S2R R12, SR_TID.X ;  /* 0x00000000000c7919 */ /* 0x000e2e0000002100 */
[----:B------:R-:W1:Y:S01]  /*0020*/  S2UR UR4, SR_CTAID.X ;  /* 0x00000000000479c3 */ /* 0x000e620000002500 */
[----:B------:R-:W2:Y:S07]  /*0030*/  LDCU.64 UR6, c[0x0][0x358] ;  /* 0x00006b00ff0677ac */ /* 0x000eae0008000a00 */
[----:B------:R-:W3:Y:S01]  /*0040*/  LDC.64 R4, c[0x0][0x388] ;  /* 0x0000e200ff047b82 */ /* 0x000ee20000000a00 */
[----:B-1----:R-:W-:Y:S01]  /*0050*/  USHF.L.U32 UR5, UR4, 0x7, URZ ;  /* 0x0000000704057899 */ /* 0x002fe200080006ff */
[----:B0-----:R-:W-:-:S05]  /*0060*/  IMAD.SHL.U32 R0, R12, 0x8, RZ ;  /* 0x000000080c007824 */ /* 0x001fca00078e00ff */
[----:B------:R-:W-:-:S05]  /*0070*/  LOP3.LUT R3, R0, UR5, RZ, 0xfc, !PT ;  /* 0x0000000500037c12 */ /* 0x000fca000f8efcff */
[----:B---3--:R-:W-:Y:S02]  /*0080*/  IMAD.WIDE.U32 R4, R3, 0x4, R4 ;  /* 0x0000000403047825 */ /* 0x008fe400078e0004 */
[----:B------:R-:W0:Y:S03]  /*0090*/  LDC.64 R2, c[0x0][0x380] ;  /* 0x0000e000ff027b82 */ /* 0x000e260000000a00 */
[----:B--2---:R-:W2:Y:S04]  /*00a0*/  LDG.E.CONSTANT R0, desc[UR6][R4.64] ;  /* 0x0000000604007981 */ /* 0x004ea8000c1e9900 */
[----:B------:R-:W2:Y:S04]  /*00b0*/  LDG.E.CONSTANT R7, desc[UR6][R4.64+0x4] ;  /* 0x0000040604077981 */ /* 0x000ea8000c1e9900 */
[----:B------:R-:W3:Y:S04]  /*00c0*/  LDG.E.CONSTANT R9, desc[UR6][R4.64+0x8] ;  /* 0x0000080604097981 */ /* 0x000ee8000c1e9900 */
[----:B------:R-:W3:Y:S04]  /*00d0*/  LDG.E.CONSTANT R6, desc[UR6][R4.64+0xc] ;  /* 0x00000c0604067981 */ /* 0x000ee8000c1e9900 */
[----:B------:R-:W4:Y:S04]  /*00e0*/  LDG.E.CONSTANT R11, desc[UR6][R4.64+0x10] ;  /* 0x00001006040b7981 */ /* 0x000f28000c1e9900 */
[----:B------:R-:W4:Y:S04]  /*00f0*/  LDG.E.CONSTANT R8, desc[UR6][R4.64+0x14] ;  /* 0x0000140604087981 */ /* 0x000f28000c1e9900 */
[----:B------:R-:W5:Y:S04]  /*0100*/  LDG.E.CONSTANT R13, desc[UR6][R4.64+0x18] ;  /* 0x00001806040d7981 */ /* 0x000f68000c1e9900 */
[----:B------:R-:W5:Y:S01]  /*0110*/  LDG.E.CONSTANT R10, desc[UR6][R4.64+0x1c] ;  /* 0x00001c06040a7981 */ /* 0x000f62000c1e9900 */
[----:B------:R-:W-:Y:S01]  /*0120*/  USHF.L.U32 UR4, UR4, 0x4, URZ ;  /* 0x0000000404047899 */ /* 0x000fe200080006ff */
[----:B--2---:R-:W-:-:S05]  /*0130*/  FMNMX3 R0, R0, -3.40282306073709652508e+38, R7, !PT ;  /* 0xff7ffffd00007876 */ /* 0x004fca0007800007 */
[----:B------:R-:W-:-:S05]  /*0140*/  LOP3.LUT R7, R12, UR4, RZ, 0xfc, !PT ;  /* 0x000000040c077c12 */ /* 0x000fca000f8efcff */
[----:B0-----:R-:W-:Y:S01]  /*0150*/  IMAD.WIDE.U32 R2, R7, 0x4, R2 ;  /* 0x0000000407027825 */ /* 0x001fe200078e0002 */
[----:B---3--:R-:W-:-:S04]  /*0160*/  FMNMX3 R0, R0, R9, R6, !PT ;  /* 0x0000000900007276 */ /* 0x008fc80007800006 */
[----:B----4-:R-:W-:-:S04]  /*0170*/  FMNMX3 R0, R0, R11, R8, !PT ;  /* 0x0000000b00007276 */ /* 0x010fc80007800008 */
[----:B-----5:R-:W-:-:S05]  /*0180*/  FMNMX3 R13, R0, R13, R10, !PT ;  /* 0x0000000d000d7276 */ /* 0x020fca000780000a */
[----:B------:R-:W-:Y:S01]  /*0190*/  STG.E desc[UR6][R2.64], R13 ;  /* 0x0000000d02007986 */ /* 0x000fe2000c101906 */
[----:B------:R-:W-:Y:S05]  /*01a0*/  EXIT ;  /* 0x000000000000794d */ /* 0x000fea0003800000 */
.L_x_0:
[----:B------:R-:W-:-:S00]  /*01b0*/  BRA `(.L_x_0) ;  /* 0xfffffffc00fc7947 */ /* 0x000fc0000383ffff */
[----:B------:R-:W-:-:S00]  /*01c0*/  NOP ;  /* 0x0000000000007918 */ /* 0x000fc00000000000 */
        /* <DEDUP_REMOVED lines=11> */
.L_x_17:


//--------------------- .text.default_function_kernel_1 --------------------------
	.section	.text.default_function_kernel_1,"ax",@progbits
	.align	128
        .global         default_function_kernel_1
        .type           default_function_kernel_1,@function
        .size           default_function_kernel_1,(.L_x_18 - default_function_kernel_1)
        .other          default_function_kernel_1,@"STO_CUDA_ENTRY STV_DEFAULT"
default_function_kernel_1:
.text.default_function_kernel_1:
[----:B------:R-:W-:Y:S01]  /*0000*/  LDC R1, c[0x0][0x37c] ;  /* 0x0000df00ff017b82 */ /* 0x000fe20000000800 */
[----:B------:R-:W0:Y:S07]  /*0010*/  S2R R0, SR_TID.X ;  /* 0x0000000000007919 */ /* 0x000e2e0000002100 */
[----:B------:R-:W1:Y:S01]  /*0020*/  S2UR UR4, SR_CTAID.X ;  /* 0x00000000000479c3 */ /* 0x000e620000002500 */
[----:B------:R-:W2:Y:S07]  /*0030*/  LDCU.64 UR6, c[0x0][0x358] ;  /* 0x00006b00ff0677ac */ /* 0x000eae0008000a00 */
[----:B------:R-:W3:Y:S08]  /*0040*/  LDC.64 R2, c[0x0][0x388] ;  /* 0x0000e200ff027b82 */ /* 0x000ef00000000a00 */
[----:B------:R-:W4:Y:S01]  /*0050*/  LDC.64 R4, c[0x0][0x390] ;  /* 0x0000e400ff047b82 */ /* 0x000f220000000a00 */
[----:B-1----:R-:W-:-:S02]  /*0060*/  USHF.L.U32 UR5, UR4, 0x6, URZ ;  /* 0x0000000604057899 */ /* 0x002fc400080006ff */
[----:B------:R-:W-:Y:S01]  /*0070*/  USHF.L.U32 UR4, UR4, 0x9, URZ ;  /* 0x0000000904047899 */ /* 0x000fe200080006ff */
[----:B0-----:R-:W-:-:S03]  /*0080*/  SHF.L.U32 R6, R0, 0x3, RZ ;  /* 0x0000000300067819 */ /* 0x001fc600000006ff */
[----:B------:R-:W-:Y:S02]  /*0090*/  LOP3.LUT R0, R0, UR5, RZ, 0xfc, !PT ;  /* 0x0000000500007c12 */ /* 0x000fe4000f8efcff */
[----:B------:R-:W-:-:S03]  /*00a0*/  LOP3.LUT R7, R6, UR4, RZ, 0xfc, !PT ;  /* 0x0000000406077c12 */ /* 0x000fc6000f8efcff */
[----:B---3--:R-:W-:-:S04]  /*00b0*/  IMAD.WIDE.U32 R2, R0, 0x4, R2 ;  /* 0x0000000400027825 */ /* 0x008fc800078e0002 */
[----:B----4-:R-:W-:Y:S02]  /*00c0*/  IMAD.WIDE.U32 R4, R7, 0x4, R4 ;  /* 0x0000000407047825 */ /* 0x010fe400078e0004 */
[----:B--2---:R-:W2:Y:S04]  /*00d0*/  LDG.E.CONSTANT R2, desc[UR6][R2.64] ;  /* 0x0000000602027981 */ /* 0x004ea8000c1e9900 */
[----:B------:R-:W2:Y:S04]  /*00e0*/  LDG.E.CONSTANT R7, desc[UR6][R4.64] ;  /* 0x0000000604077981 */ /* 0x000ea8000c1e9900 */
[----:B------:R-:W3:Y:S04]  /*00f0*/  LDG.E.CONSTANT R9, desc[UR6][R4.64+0x4] ;  /* 0x0000040604097981 */ /* 0x000ee8000c1e9900 */
[----:B------:R-:W4:Y:S04]  /*0100*/  LDG.E.CONSTANT R11, desc[UR6][R4.64+0x8] ;  /* 0x00000806040b7981 */ /* 0x000f28000c1e9900 */
[----:B------:R-:W5:Y:S04]  /*0110*/  LDG.E.CONSTANT R13, desc[UR6][R4.64+0xc] ;  /* 0x00000c06040d7981 */ /* 0x000f68000c1e9900 */
[----:B------:R-:W5:Y:S04]  /*0120*/  LDG.E.CONSTANT R15, desc[UR6][R4.64+0x10] ;  /* 0x00001006040f7981 */ /* 0x000f68000c1e9900 */
[----:B------:R-:W5:Y:S04]  /*0130*/  LDG.E.CONSTANT R17, desc[UR6][R4.64+0x14] ;  /* 0x0000140604117981 */ /* 0x000f68000c1e9900 */
[----:B------:R-:W5:Y:S04]  /*0140*/  LDG.E.CONSTANT R19, desc[UR6][R4.64+0x18] ;  /* 0x0000180604137981 */ /* 0x000f68000c1e9900 */
[----:B------:R-:W5:Y:S01]  /*0150*/  LDG.E.CONSTANT R21, desc[UR6][R4.64+0x1c] ;  /* 0x00001c0604157981 */ /* 0x000f62000c1e9900 */
[----:B--2---:R-:W-:-:S04]  /*0160*/  FADD R7, -R2, R7 ;  /* 0x0000000702077221 */ /* 0x004fc80000000100 */
[----:B------:R-:W-:Y:S01]  /*0170*/  FMUL R7, R7, 1.4426950216293334961 ;  /* 0x3fb8aa3b07077820 */ /* 0x000fe20000400000 */
[C---:B---3--:R-:W-:Y:S01]  /*0180*/  FADD R9, -R2.reuse, R9 ;  /* 0x0000000902097221 */ /* 0x048fe20000000100 */
[----:B----4-:R-:W-:-:S03]  /*0190*/  FADD R11, -R2, R11 ;  /* 0x0000000b020b7221 */ /* 0x010fc60000000100 */
[----:B------:R-:W-:Y:S01]  /*01a0*/  FSETP.GEU.AND P6, PT, R7, -126, PT ;  /* 0xc2fc00000700780b */ /* 0x000fe20003fce000 */
[----:B------:R-:W-:Y:S01]  /*01b0*/  FMUL R9, R9, 1.4426950216293334961 ;  /* 0x3fb8aa3b09097820 */ /* 0x000fe20000400000 */
[----:B------:R-:W-:Y:S01]  /*01c0*/  FMUL R11, R11, 1.4426950216293334961 ;  /* 0x3fb8aa3b0b0b7820 */ /* 0x000fe20000400000 */
[----:B-----5:R-:W-:-:S03]  /*01d0*/  FADD R13, -R2, R13 ;  /* 0x0000000d020d7221 */ /* 0x020fc60000000100 */
[----:B------:R-:W-:Y:S01]  /*01e0*/  FSETP.GEU.AND P5, PT, R9, -126, PT ;  /* 0xc2fc00000900780b */ /* 0x000fe20003fae000 */
[C---:B------:R-:W-:Y:S01]  /*01f0*/  FADD R15, -R2.reuse, R15 ;  /* 0x0000000f020f7221 */ /* 0x040fe20000000100 */
[----:B------:R-:W-:Y:S01]  /*0200*/  FMUL R13, R13, 1.4426950216293334961 ;  /* 0x3fb8aa3b0d0d7820 */ /* 0x000fe20000400000 */
[----:B------:R-:W-:Y:S01]  /*0210*/  FSETP.GEU.AND P4, PT, R11, -126, PT ;  /* 0xc2fc00000b00780b */ /* 0x000fe20003f8e000 */
[C---:B------:R-:W-:Y:S01]  /*0220*/  FADD R17, -R2.reuse, R17 ;  /* 0x0000001102117221 */ /* 0x040fe20000000100 */
[----:B------:R-:W-:Y:S02]  /*0230*/  FMUL R15, R15, 1.4426950216293334961 ;  /* 0x3fb8aa3b0f0f7820 */ /* 0x000fe40000400000 */
[----:B------:R-:W-:Y:S01]  /*0240*/  @!P6 FMUL R7, R7, 0.5 ;  /* 0x3f0000000707e820 */ /* 0x000fe20000400000 */
[----:B------:R-:W-:Y:S01]  /*0250*/  FSETP.GEU.AND P3, PT, R13, -126, PT ;  /* 0xc2fc00000d00780b */ /* 0x000fe20003f6e000 */
[----:B------:R-:W-:Y:S01]  /*0260*/  FMUL R17, R17, 1.4426950216293334961 ;  /* 0x3fb8aa3b11117820 */ /* 0x000fe20000400000 */
[----:B------:R-:W-:Y:S01]  /*0270*/  FADD R19, -R2, R19 ;  /* 0x0000001302137221 */ /* 0x000fe20000000100 */
[----:B------:R-:W-:-:S02]  /*0280*/  FSETP.GEU.AND P2, PT, R15, -126, PT ;  /* 0xc2fc00000f00780b */ /* 0x000fc40003f4e000 */
[----:B------:R-:W0:Y:S01]  /*0290*/  MUFU.EX2 R7, R7 ;  /* 0x0000000700077308 */ /* 0x000e220000000800 */
[----:B------:R-:W-:Y:S01]  /*02a0*/  @!P5 FMUL R9, R9, 0.5 ;  /* 0x3f0000000909d820 */ /* 0x000fe20000400000 */
[----:B------:R-:W-:Y:S01]  /*02b0*/  FMUL R19, R19, 1.4426950216293334961 ;  /* 0x3fb8aa3b13137820 */ /* 0x000fe20000400000 */
[----:B------:R-:W-:Y:S01]  /*02c0*/  FADD R21, -R2, R21 ;  /* 0x0000001502157221 */ /* 0x000fe20000000100 */
[----:B------:R-:W-:Y:S01]  /*02d0*/  FSETP.GEU.AND P1, PT, R17, -126, PT ;  /* 0xc2fc00001100780b */ /* 0x000fe20003f2e000 */
[----:B------:R-:W-:Y:S01]  /*02e0*/  @!P4 FMUL R11, R11, 0.5 ;  /* 0x3f0000000b0bc820 */ /* 0x000fe20000400000 */
[----:B------:R-:W1:Y:S01]  /*02f0*/  LDC.64 R2, c[0x0][0x380] ;  /* 0x0000e000ff027b82 */ /* 0x000e620000000a00 */
[----:B------:R-:W-:Y:S01]  /*0300*/  FMUL R21, R21, 1.4426950216293334961 ;  /* 0x3fb8aa3b15157820 */ /* 0x000fe20000400000 */
[----:B------:R-:W2:Y:S01]  /*0310*/  MUFU.EX2 R4, R9 ;  /* 0x0000000900047308 */ /* 0x000ea20000000800 */
[----:B------:R-:W-:Y:S01]  /*0320*/  FSETP.GEU.AND P0, PT, R19, -126, PT ;  /* 0xc2fc00001300780b */ /* 0x000fe20003f0e000 */
[----:B------:R-:W-:Y:S01]  /*0330*/  @!P3 FMUL R13, R13, 0.5 ;  /* 0x3f0000000d0db820 */ /* 0x000fe20000400000 */
[----:B------:R-:W-:-:S05]  /*0340*/  @!P2 FMUL R15, R15, 0.5 ;  /* 0x3f0000000f0fa820 */ /* 0x000fca0000400000 */
[----:B------:R-:W3:Y:S01]  /*0350*/  MUFU.EX2 R6, R11 ;  /* 0x0000000b00067308 */ /* 0x000ee20000000800 */
[----:B0-----:R-:W-:Y:S01]  /*0360*/  @!P6 FMUL R7, R7, R7 ;  /* 0x000000070707e220 */ /* 0x001fe20000400000 */
[----:B------:R-:W-:Y:S01]  /*0370*/  FSETP.GEU.AND P6, PT, R21, -126, PT ;  /* 0xc2fc00001500780b */ /* 0x000fe20003fce000 */
[----:B------:R-:W-:Y:S02]  /*0380*/  @!P1 FMUL R17, R17, 0.5 ;  /* 0x3f00000011119820 */ /* 0x000fe40000400000 */
[----:B------:R-:W-:Y:S01]  /*0390*/  FADD R7, RZ, R7 ;  /* 0x00000007ff077221 */ /* 0x000fe20000000000 */
[----:B------:R-:W-:Y:S02]  /*03a0*/  @!P0 FMUL R19, R19, 0.5 ;  /* 0x3f00000013138820 */ /* 0x000fe40000400000 */
[----:B------:R-:W0:Y:S01]  /*03b0*/  MUFU.EX2 R8, R13 ;  /* 0x0000000d00087308 */ /* 0x000e220000000800 */
[----:B--2---:R-:W-:-:S04]  /*03c0*/  @!P5 FMUL R4, R4, R4 ;  /* 0x000000040404d220 */ /* 0x004fc80000400000 */
[----:B------:R-:W-:Y:S01]  /*03d0*/  FADD R7, R7, R4 ;  /* 0x0000000407077221 */ /* 0x000fe20000000000 */
[----:B-1----:R-:W-:-:S04]  /*03e0*/  IMAD.WIDE.U32 R2, R0, 0x4, R2 ;  /* 0x0000000400027825 */ /* 0x002fc800078e0002 */
[----:B------:R-:W-:Y:S01]  /*03f0*/  @!P6 FMUL R21, R21, 0.5 ;  /* 0x3f0000001515e820 */ /* 0x000fe20000400000 */
[----:B------:R-:W1:Y:S01]  /*0400*/  MUFU.EX2 R10, R15 ;  /* 0x0000000f000a7308 */ /* 0x000e620000000800 */
[----:B---3--:R-:W-:-:S04]  /*0410*/  @!P4 FMUL R6, R6, R6 ;  /* 0x000000060606c220 */ /* 0x008fc80000400000 */
[----:B------:R-:W-:-:S03]  /*0420*/  FADD R7, R7, R6 ;  /* 0x0000000607077221 */ /* 0x000fc60000000000 */
[----:B------:R-:W2:Y:S01]  /*0430*/  MUFU.EX2 R12, R17 ;  /* 0x00000011000c7308 */ /* 0x000ea20000000800 */
[----:B0-----:R-:W-:-:S04]  /*0440*/  @!P3 FMUL R8, R8, R8 ;  /* 0x000000080808b220 */ /* 0x001fc80000400000 */
[----:B------:R-:W-:-:S03]  /*0450*/  FADD R7, R7, R8 ;  /* 0x0000000807077221 */ /* 0x000fc60000000000 */
[----:B------:R-:W0:Y:S01]  /*0460*/  MUFU.EX2 R14, R19 ;  /* 0x00000013000e7308 */ /* 0x000e220000000800 */
[----:B-1----:R-:W-:-:S04]  /*0470*/  @!P2 FMUL R10, R10, R10 ;  /* 0x0000000a0a0aa220 */ /* 0x002fc80000400000 */
[----:B------:R-:W-:-:S03]  /*0480*/  FADD R7, R7, R10 ;  /* 0x0000000a07077221 */ /* 0x000fc60000000000 */
[----:B------:R-:W1:Y:S01]  /*0490*/  MUFU.EX2 R4, R21 ;  /* 0x0000001500047308 */ /* 0x000e620000000800 */
[----:B--2---:R-:W-:-:S04]  /*04a0*/  @!P1 FMUL R12, R12, R12 ;  /* 0x0000000c0c0c9220 */ /* 0x004fc80000400000 */
[----:B------:R-:W-:Y:S01]  /*04b0*/  FADD R7, R7, R12 ;  /* 0x0000000c07077221 */ /* 0x000fe20000000000 */
[----:B0-----:R-:W-:-:S04]  /*04c0*/  @!P0 FMUL R14, R14, R14 ;  /* 0x0000000e0e0e8220 */ /* 0x001fc80000400000 */
[----:B------:R-:W-:Y:S01]  /*04d0*/  FADD R7, R7, R14 ;  /* 0x0000000e07077221 */ /* 0x000fe20000000000 */
[----:B-1----:R-:W-:-:S04]  /*04e0*/  @!P6 FMUL R4, R4, R4 ;  /* 0x000000040404e220 */ /* 0x002fc80000400000 */
[----:B------:R-:W-:-:S05]  /*04f0*/  FADD R7, R7, R4 ;  /* 0x0000000407077221 */ /* 0x000fca0000000000 */
[----:B------:R-:W-:Y:S01]  /*0500*/  STG.E desc[UR6][R2.64], R7 ;  /* 0x0000000702007986 */ /* 0x000fe2000c101906 */
[----:B------:R-:W-:Y:S05]  /*0510*/  EXIT ;  /* 0x000000000000794d */ /* 0x000fea0003800000 */
.L_x_1:
        /* <DEDUP_REMOVED lines=14> */
.L_x_18:


//--------------------- .text.default_function_kernel_2 --------------------------
	.section	.text.default_function_kernel_2,"ax",@progbits
	.align	128
        .global         default_function_kernel_2
        .type           default_function_kernel_2,@function
        .size           default_function_kernel_2,(.L_x_16 - default_function_kernel_2)
        .other          default_function_kernel_2,@"STO_CUDA_ENTRY STV_DEFAULT"
default_function_kernel_2:
.text.default_function_kernel_2:
[----:B------:R-:W-:Y:S01]  /*0000*/  LDC R1, c[0x0][0x37c] ;  /* 0x0000df00ff017b82 */ /* 0x000fe20000000800 */
[----:B------:R-:W0:Y:S07]  /*0010*/  S2R R2, SR_TID.X ;  /* 0x0000000000027919 */ /* 0x000e2e0000002100 */
[----:B------:R-:W1:Y:S01]  /*0020*/  S2UR UR4, SR_CTAID.X ;  /* 0x00000000000479c3 */ /* 0x000e620000002500 */
[----:B------:R-:W2:Y:S07]  /*0030*/  LDCU.64 UR6, c[0x0][0x358] ;  /* 0x00006b00ff0677ac */ /* 0x000eae0008000a00 */
[----:B------:R-:W3:Y:S08]  /*0040*/  LDC.64 R4, c[0x0][0x398] ;  /* 0x0000e600ff047b82 */ /* 0x000ef00000000a00 */
[----:B------:R-:W4:Y:S01]  /*0050*/  LDC.64 R6, c[0x0][0x388] ;  /* 0x0000e200ff067b82 */ /* 0x000f220000000a00 */
[----:B-1----:R-:W-:-:S07]  /*0060*/  USHF.L.U32 UR5, UR4, 0x5, URZ ;  /* 0x0000000504057899 */ /* 0x002fce00080006ff */
[----:B------:R-:W1:Y:S01]  /*0070*/  LDC.64 R8, c[0x0][0x380] ;  /* 0x0000e000ff087b82 */ /* 0x000e620000000a00 */
[----:B------:R-:W-:Y:S01]  /*0080*/  USHF.L.U32 UR4, UR4, 0x2, URZ ;  /* 0x0000000204047899 */ /* 0x000fe200080006ff */
[----:B0-----:R-:W-:Y:S02]  /*0090*/  SHF.R.U32.HI R0, RZ, 0x3, R2 ;  /* 0x00000003ff007819 */ /* 0x001fe40000011602 */
[----:B------:R-:W-:-:S03]  /*00a0*/  LOP3.LUT R2, R2, UR5, RZ, 0xfc, !PT ;  /* 0x0000000502027c12 */ /* 0x000fc6000f8efcff */
[----:B------:R-:W-:Y:S02]  /*00b0*/  LOP3.LUT R3, R0, UR4, RZ, 0xfc, !PT ;  /* 0x0000000400037c12 */ /* 0x000fe4000f8efcff */
[----:B---3--:R-:W-:-:S04]  /*00c0*/  IMAD.WIDE.U32 R4, R2, 0x4, R4 ;  /* 0x0000000402047825 */ /* 0x008fc800078e0004 */
[C---:B----4-:R-:W-:Y:S02]  /*00d0*/  IMAD.WIDE.U32 R6, R3.reuse, 0x4, R6 ;  /* 0x0000000403067825 */ /* 0x050fe400078e0006 */
[----:B--2---:R-:W2:Y:S04]  /*00e0*/  LDG.E.CONSTANT R4, desc[UR6][R4.64] ;  /* 0x0000000604047981 */ /* 0x004ea8000c1e9900 */
[----:B------:R-:W2:Y:S01]  /*00f0*/  LDG.E.CONSTANT R7, desc[UR6][R6.64] ;  /* 0x0000000606077981 */ /* 0x000ea2000c1e9900 */
[----:B-1----:R-:W-:-:S06]  /*0100*/  IMAD.WIDE.U32 R8, R3, 0x4, R8 ;  /* 0x0000000403087825 */ /* 0x002fcc00078e0008 */
[----:B------:R-:W3:Y:S01]  /*0110*/  LDG.E.CONSTANT R9, desc[UR6][R8.64] ;  /* 0x0000000608097981 */ /* 0x000ee2000c1e9900 */
[----:B------:R-:W-:Y:S01]  /*0120*/  BSSY.RECONVERGENT B0, `(.L_x_2) ;  /* 0x0000012000007945 */ /* 0x000fe20003800200 */
[----:B--2---:R-:W-:-:S04]  /*0130*/  FADD R0, R4, -R7 ;  /* 0x8000000704007221 */ /* 0x004fc80000000000 */
[----:B------:R-:W-:Y:S01]  /*0140*/  FMUL R3, R0, 1.4426950216293334961 ;  /* 0x3fb8aa3b00037820 */ /* 0x000fe20000400000 */
[----:B---3--:R-:W0:Y:S04]  /*0150*/  MUFU.RCP R10, R9 ;  /* 0x00000009000a7308 */ /* 0x008e280000001000 */
[----:B------:R-:W-:-:S13]  /*0160*/  FSETP.GEU.AND P0, PT, R3, -126, PT ;  /* 0xc2fc00000300780b */ /* 0x000fda0003f0e000 */
[----:B------:R-:W-:Y:S01]  /*0170*/  @!P0 FMUL R3, R3, 0.5 ;  /* 0x3f00000003038820 */ /* 0x000fe20000400000 */
[----:B0-----:R-:W-:-:S03]  /*0180*/  FFMA R11, -R9, R10, 1 ;  /* 0x3f800000090b7423 */ /* 0x001fc6000000010a */
[----:B------:R-:W0:Y:S01]  /*0190*/  MUFU.EX2 R0, R3 ;  /* 0x0000000300007308 */ /* 0x000e220000000800 */
[----:B------:R-:W-:Y:S01]  /*01a0*/  FFMA R11, R10, R11, R10 ;  /* 0x0000000b0a0b7223 */ /* 0x000fe2000000000a */
[----:B0-----:R-:W-:-:S06]  /*01b0*/  @!P0 FMUL R0, R0, R0 ;  /* 0x0000000000008220 */ /* 0x001fcc0000400000 */
[----:B------:R-:W0:Y:S01]  /*01c0*/  FCHK P0, R0, R9 ;  /* 0x0000000900007302 */ /* 0x000e220000000000 */
[----:B------:R-:W-:-:S04]  /*01d0*/  FFMA R4, R0, R11, RZ ;  /* 0x0000000b00047223 */ /* 0x000fc800000000ff */
[----:B------:R-:W-:-:S04]  /*01e0*/  FFMA R5, -R9, R4, R0 ;  /* 0x0000000409057223 */ /* 0x000fc80000000100 */
[----:B------:R-:W-:Y:S01]  /*01f0*/  FFMA R11, R11, R5, R4 ;  /* 0x000000050b0b7223 */ /* 0x000fe20000000004 */
[----:B0-----:R-:W-:Y:S06]  /*0200*/  @!P0 BRA `(.L_x_3) ;  /* 0x00000000000c8947 */ /* 0x001fec0003800000 */
[----:B------:R-:W-:-:S07]  /*0210*/  MOV R10, 0x230 ;  /* 0x00000230000a7802 */ /* 0x000fce0000000f00 */
[----:B------:R-:W-:Y:S05]  /*0220*/  CALL.REL.NOINC `($__internal_0_$__cuda_sm3x_div_rn_noftz_f32_slowpath) ;  /* 0x0000000000187944 */ /* 0x000fea0003c00000 */
[----:B------:R-:W-:-:S07]  /*0230*/  IMAD.MOV.U32 R11, RZ, RZ, R3 ;  /* 0x000000ffff0b7224 */ /* 0x000fce00078e0003 */
.L_x_3:
[----:B------:R-:W-:Y:S05]  /*0240*/  BSYNC.RECONVERGENT B0 ;  /* 0x0000000000007941 */ /* 0x000fea0003800200 */
.L_x_2:
[----:B------:R-:W0:Y:S02]  /*0250*/  LDC.64 R4, c[0x0][0x390] ;  /* 0x0000e400ff047b82 */ /* 0x000e240000000a00 */
[----:B0-----:R-:W-:-:S05]  /*0260*/  IMAD.WIDE.U32 R2, R2, 0x4, R4 ;  /* 0x0000000402027825 */ /* 0x001fca00078e0004 */
[----:B------:R-:W-:Y:S01]  /*0270*/  STG.E desc[UR6][R2.64], R11 ;  /* 0x0000000b02007986 */ /* 0x000fe2000c101906 */
[----:B------:R-:W-:Y:S05]  /*0280*/  EXIT ;  /* 0x000000000000794d */ /* 0x000fea0003800000 */
        .weak           $__internal_0_$__cuda_sm3x_div_rn_noftz_f32_slowpath
        .type           $__internal_0_$__cuda_sm3x_div_rn_noftz_f32_slowpath,@function
        .size           $__internal_0_$__cuda_sm3x_div_rn_noftz_f32_slowpath,(.L_x_16 - $__internal_0_$__cuda_sm3x_div_rn_noftz_f32_slowpath)
$__internal_0_$__cuda_sm3x_div_rn_noftz_f32_slowpath:
[----:B------:R-:W-:Y:S01]  /*0290*/  SHF.R.U32.HI R4, RZ, 0x17, R9 ;  /* 0x00000017ff047819 */ /* 0x000fe20000011609 */
[----:B------:R-:W-:Y:S01]  /*02a0*/  BSSY.RECONVERGENT B1, `(.L_x_4) ;  /* 0x0000064000017945 */ /* 0x000fe20003800200 */
[--C-:B------:R-:W-:Y:S01]  /*02b0*/  SHF.R.U32.HI R3, RZ, 0x17, R0.reuse ;  /* 0x00000017ff037819 */ /* 0x100fe20000011600 */
[----:B------:R-:W-:Y:S01]  /*02c0*/  IMAD.MOV.U32 R6, RZ, RZ, R0 ;  /* 0x000000ffff067224 */ /* 0x000fe200078e0000 */
[----:B------:R-:W-:Y:S02]  /*02d0*/  LOP3.LUT R5, R4, 0xff, RZ, 0xc0, !PT ;  /* 0x000000ff04057812 */ /* 0x000fe400078ec0ff */
[----:B------:R-:W-:-:S03]  /*02e0*/  LOP3.LUT R4, R3, 0xff, RZ, 0xc0, !PT ;  /* 0x000000ff03047812 */ /* 0x000fc600078ec0ff */
[----:B------:R-:W-:Y:S02]  /*02f0*/  VIADD R11, R5, 0xffffffff ;  /* 0xffffffff050b7836 */ /* 0x000fe40000000000 */
[----:B------:R-:W-:-:S03]  /*0300*/  VIADD R8, R4, 0xffffffff ;  /* 0xffffffff04087836 */ /* 0x000fc60000000000 */
[----:B------:R-:W-:-:S04]  /*0310*/  ISETP.GT.U32.AND P0, PT, R11, 0xfd, PT ;  /* 0x000000fd0b00780c */ /* 0x000fc80003f04070 */
[----:B------:R-:W-:-:S13]  /*0320*/  ISETP.GT.U32.OR P0, PT, R8, 0xfd, P0 ;  /* 0x000000fd0800780c */ /* 0x000fda0000704470 */
[----:B------:R-:W-:Y:S01]  /*0330*/  @!P0 IMAD.MOV.U32 R7, RZ, RZ, RZ ;  /* 0x000000ffff078224 */ /* 0x000fe200078e00ff */
[----:B------:R-:W-:Y:S06]  /*0340*/  @!P0 BRA `(.L_x_5) ;  /* 0x0000000000608947 */ /* 0x000fec0003800000 */
[----:B------:R-:W-:Y:S01]  /*0350*/  FSETP.GTU.FTZ.AND P0, PT, |R0|, +INF , PT ;  /* 0x7f8000000000780b */ /* 0x000fe20003f1c200 */
[----:B------:R-:W-:Y:S01]  /*0360*/  IMAD.MOV.U32 R3, RZ, RZ, R9 ;  /* 0x000000ffff037224 */ /* 0x000fe200078e0009 */
[----:B------:R-:W-:-:S04]  /*0370*/  FSETP.GTU.FTZ.AND P1, PT, |R9|, +INF , PT ;  /* 0x7f8000000900780b */ /* 0x000fc80003f3c200 */
[----:B------:R-:W-:-:S13]  /*0380*/  PLOP3.LUT P0, PT, P0, P1, PT, 0xf8, 0x8f ;  /* 0x00000000008f781c */ /* 0x000fda0000703f70 */
[----:B------:R-:W-:Y:S05]  /*0390*/  @P0 BRA `(.L_x_6) ;  /* 0x00000004004c0947 */ /* 0x000fea0003800000 */
[----:B------:R-:W-:-:S13]  /*03a0*/  LOP3.LUT P0, RZ, R9, 0x7fffffff, R6, 0xc8, !PT ;  /* 0x7fffffff09ff7812 */ /* 0x000fda000780c806 */
[----:B------:R-:W-:Y:S05]  /*03b0*/  @!P0 BRA `(.L_x_7) ;  /* 0x00000004003c8947 */ /* 0x000fea0003800000 */
[C---:B------:R-:W-:Y:S02]  /*03c0*/  FSETP.NEU.FTZ.AND P2, PT, |R0|.reuse, +INF , PT ;  /* 0x7f8000000000780b */ /* 0x040fe40003f5d200 */
[----:B------:R-:W-:Y:S02]  /*03d0*/  FSETP.NEU.FTZ.AND P1, PT, |R3|, +INF , PT ;  /* 0x7f8000000300780b */ /* 0x000fe40003f3d200 */
[----:B------:R-:W-:-:S11]  /*03e0*/  FSETP.NEU.FTZ.AND P0, PT, |R0|, +INF , PT ;  /* 0x7f8000000000780b */ /* 0x000fd60003f1d200 */
[----:B------:R-:W-:Y:S05]  /*03f0*/  @!P1 BRA !P2, `(.L_x_7) ;  /* 0x00000004002c9947 */ /* 0x000fea0005000000 */
[----:B------:R-:W-:-:S04]  /*0400*/  LOP3.LUT P2, RZ, R6, 0x7fffffff, RZ, 0xc0, !PT ;  /* 0x7fffffff06ff7812 */ /* 0x000fc8000784c0ff */
[----:B------:R-:W-:-:S13]  /*0410*/  PLOP3.LUT P1, PT, P1, P2, PT, 0x2f, 0xf2 ;  /* 0x0000000000f2781c */ /* 0x000fda0000f24577 */
[----:B------:R-:W-:Y:S05]  /*0420*/  @P1 BRA `(.L_x_8) ;  /* 0x0000000400181947 */ /* 0x000fea0003800000 */
[----:B------:R-:W-:-:S04]  /*0430*/  LOP3.LUT P1, RZ, R9, 0x7fffffff, RZ, 0xc0, !PT ;  /* 0x7fffffff09ff7812 */ /* 0x000fc8000782c0ff */
[----:B------:R-:W-:-:S13]  /*0440*/  PLOP3.LUT P0, PT, P0, P1, PT, 0x2f, 0xf2 ;  /* 0x0000000000f2781c */ /* 0x000fda0000702577 */
[----:B------:R-:W-:Y:S05]  /*0450*/  @P0 BRA `(.L_x_9) ;  /* 0x0000000400000947 */ /* 0x000fea0003800000 */
[----:B------:R-:W-:Y:S02]  /*0460*/  ISETP.GE.AND P0, PT, R8, RZ, PT ;  /* 0x000000ff0800720c */ /* 0x000fe40003f06270 */
[----:B------:R-:W-:-:S11]  /*0470*/  ISETP.GE.AND P1, PT, R11, RZ, PT ;  /* 0x000000ff0b00720c */ /* 0x000fd60003f26270 */
[----:B------:R-:W-:Y:S02]  /*0480*/  @P0 IMAD.MOV.U32 R7, RZ, RZ, RZ ;  /* 0x000000ffff070224 */ /* 0x000fe400078e00ff */
[----:B------:R-:W-:Y:S01]  /*0490*/  @!P0 FFMA R6, R0, 1.84467440737095516160e+19, RZ ;  /* 0x5f80000000068823 */ /* 0x000fe200000000ff */
[----:B------:R-:W-:Y:S02]  /*04a0*/  @!P0 IMAD.MOV.U32 R7, RZ, RZ, -0x40 ;  /* 0xffffffc0ff078424 */ /* 0x000fe400078e00ff */
[----:B------:R-:W-:Y:S02]  /*04b0*/  @!P1 FFMA R9, R3, 1.84467440737095516160e+19, RZ ;  /* 0x5f80000003099823 */ /* 0x000fe400000000ff */
[----:B------:R-:W-:-:S07]  /*04c0*/  @!P1 VIADD R7, R7, 0x40 ;  /* 0x0000004007079836 */ /* 0x000fce0000000000 */
.L_x_5:
[----:B------:R-:W-:Y:S01]  /*04d0*/  LEA R0, R5, 0xc0800000, 0x17 ;  /* 0xc080000005007811 */ /* 0x000fe200078eb8ff */
[----:B------:R-:W-:Y:S01]  /*04e0*/  VIADD R4, R4, 0xffffff81 ;  /* 0xffffff8104047836 */ /* 0x000fe20000000000 */
[----:B------:R-:W-:Y:S03]  /*04f0*/  BSSY.RECONVERGENT B2, `(.L_x_10) ;  /* 0x0000035000027945 */ /* 0x000fe60003800200 */
[----:B------:R-:W-:Y:S02]  /*0500*/  IMAD.IADD R9, R9, 0x1, -R0 ;  /* 0x0000000109097824 */ /* 0x000fe400078e0a00 */
[C---:B------:R-:W-:Y:S01]  /*0510*/  IMAD R0, R4.reuse, -0x800000, R6 ;  /* 0xff80000004007824 */ /* 0x040fe200078e0206 */
[----:B------:R-:W-:Y:S01]  /*0520*/  IADD3 R4, PT, PT, R4, 0x7f, -R5 ;  /* 0x0000007f04047810 */ /* 0x000fe20007ffe805 */
[----:B------:R-:W0:Y:S01]  /*0530*/  MUFU.RCP R3, R9 ;  /* 0x0000000900037308 */ /* 0x000e220000001000 */
[----:B------:R-:W-:-:S03]  /*0540*/  FADD.FTZ R11, -R9, -RZ ;  /* 0x800000ff090b7221 */ /* 0x000fc60000010100 */
[----:B------:R-:W-:Y:S02]  /*0550*/  IMAD.IADD R4, R4, 0x1, R7 ;  /* 0x0000000104047824 */ /* 0x000fe400078e0207 */
[----:B0-----:R-:W-:-:S04]  /*0560*/  FFMA R8, R3, R11, 1 ;  /* 0x3f80000003087423 */ /* 0x001fc8000000000b */
[----:B------:R-:W-:-:S04]  /*0570*/  FFMA R8, R3, R8, R3 ;  /* 0x0000000803087223 */ /* 0x000fc80000000003 */
[----:B------:R-:W-:-:S04]  /*0580*/  FFMA R3, R0, R8, RZ ;  /* 0x0000000800037223 */ /* 0x000fc800000000ff */
[----:B------:R-:W-:-:S04]  /*0590*/  FFMA R6, R11, R3, R0 ;  /* 0x000000030b067223 */ /* 0x000fc80000000000 */
[----:B------:R-:W-:-:S04]  /*05a0*/  FFMA R13, R8, R6, R3 ;  /* 0x00000006080d7223 */ /* 0x000fc80000000003 */
[----:B------:R-:W-:-:S04]  /*05b0*/  FFMA R6, R11, R13, R0 ;  /* 0x0000000d0b067223 */ /* 0x000fc80000000000 */
[----:B------:R-:W-:-:S05]  /*05c0*/  FFMA R3, R8, R6, R13 ;  /* 0x0000000608037223 */ /* 0x000fca000000000d */
[----:B------:R-:W-:-:S04]  /*05d0*/  SHF.R.U32.HI R0, RZ, 0x17, R3 ;  /* 0x00000017ff007819 */ /* 0x000fc80000011603 */
[----:B------:R-:W-:-:S05]  /*05e0*/  LOP3.LUT R0, R0, 0xff, RZ, 0xc0, !PT ;  /* 0x000000ff00007812 */ /* 0x000fca00078ec0ff */
[----:B------:R-:W-:-:S04]  /*05f0*/  IMAD.IADD R9, R0, 0x1, R4 ;  /* 0x0000000100097824 */ /* 0x000fc800078e0204 */
[----:B------:R-:W-:-:S05]  /*0600*/  VIADD R0, R9, 0xffffffff ;  /* 0xffffffff09007836 */ /* 0x000fca0000000000 */
[----:B------:R-:W-:-:S13]  /*0610*/  ISETP.GE.U32.AND P0, PT, R0, 0xfe, PT ;  /* 0x000000fe0000780c */ /* 0x000fda0003f06070 */
[----:B------:R-:W-:Y:S05]  /*0620*/  @!P0 BRA `(.L_x_11) ;  /* 0x0000000000808947 */ /* 0x000fea0003800000 */
[----:B------:R-:W-:-:S13]  /*0630*/  ISETP.GT.AND P0, PT, R9, 0xfe, PT ;  /* 0x000000fe0900780c */ /* 0x000fda0003f04270 */
[----:B------:R-:W-:Y:S05]  /*0640*/  @P0 BRA `(.L_x_12) ;  /* 0x00000000006c0947 */ /* 0x000fea0003800000 */
[----:B------:R-:W-:-:S13]  /*0650*/  ISETP.GE.AND P0, PT, R9, 0x1, PT ;  /* 0x000000010900780c */ /* 0x000fda0003f06270 */
[----:B------:R-:W-:Y:S05]  /*0660*/  @P0 BRA `(.L_x_13) ;  /* 0x0000000000740947 */ /* 0x000fea0003800000 */
[----:B------:R-:W-:Y:S02]  /*0670*/  ISETP.GE.AND P0, PT, R9, -0x18, PT ;  /* 0xffffffe80900780c */ /* 0x000fe40003f06270 */
[----:B------:R-:W-:-:S11]  /*0680*/  LOP3.LUT R3, R3, 0x80000000, RZ, 0xc0, !PT ;  /* 0x8000000003037812 */ /* 0x000fd600078ec0ff */
[----:B------:R-:W-:Y:S05]  /*0690*/  @!P0 BRA `(.L_x_13) ;  /* 0x0000000000688947 */ /* 0x000fea0003800000 */
[CCC-:B------:R-:W-:Y:S01]  /*06a0*/  FFMA.RZ R0, R8.reuse, R6.reuse, R13.reuse ;  /* 0x0000000608007223 */ /* 0x1c0fe2000000c00d */
[C---:B------:R-:W-:Y:S02]  /*06b0*/  VIADD R7, R9.reuse, 0x20 ;  /* 0x0000002009077836 */ /* 0x040fe40000000000 */
[-CC-:B------:R-:W-:Y:S01]  /*06c0*/  FFMA.RM R5, R8, R6.reuse, R13.reuse ;  /* 0x0000000608057223 */ /* 0x180fe2000000400d */
[C---:B------:R-:W-:Y:S02]  /*06d0*/  ISETP.NE.AND P2, PT, R9.reuse, RZ, PT ;  /* 0x000000ff0900720c */ /* 0x040fe40003f45270 */
[----:B------:R-:W-:Y:S01]  /*06e0*/  LOP3.LUT R4, R0, 0x7fffff, RZ, 0xc0, !PT ;  /* 0x007fffff00047812 */ /* 0x000fe200078ec0ff */
[----:B------:R-:W-:Y:S01]  /*06f0*/  FFMA.RP R0, R8, R6, R13 ;  /* 0x0000000608007223 */ /* 0x000fe2000000800d */
[----:B------:R-:W-:Y:S01]  /*0700*/  IMAD.MOV R6, RZ, RZ, -R9 ;  /* 0x000000ffff067224 */ /* 0x000fe200078e0a09 */
[----:B------:R-:W-:Y:S02]  /*0710*/  ISETP.NE.AND P1, PT, R9, RZ, PT ;  /* 0x000000ff0900720c */ /* 0x000fe40003f25270 */
[----:B------:R-:W-:-:S02]  /*0720*/  LOP3.LUT R4, R4, 0x800000, RZ, 0xfc, !PT ;  /* 0x0080000004047812 */ /* 0x000fc400078efcff */
[----:B------:R-:W-:Y:S02]  /*0730*/  FSETP.NEU.FTZ.AND P0, PT, R0, R5, PT ;  /* 0x000000050000720b */ /* 0x000fe40003f1d000 */
[----:B------:R-:W-:Y:S02]  /*0740*/  SHF.L.U32 R7, R4, R7, RZ ;  /* 0x0000000704077219 */ /* 0x000fe400000006ff */
[----:B------:R-:W-:Y:S02]  /*0750*/  SEL R5, R6, RZ, P2 ;  /* 0x000000ff06057207 */ /* 0x000fe40001000000 */
[----:B------:R-:W-:Y:S02]  /*0760*/  ISETP.NE.AND P1, PT, R7, RZ, P1 ;  /* 0x000000ff0700720c */ /* 0x000fe40000f25270 */
[----:B------:R-:W-:Y:S02]  /*0770*/  SHF.R.U32.HI R5, RZ, R5, R4 ;  /* 0x00000005ff057219 */ /* 0x000fe40000011604 */
[----:B------:R-:W-:-:S02]  /*0780*/  PLOP3.LUT P0, PT, P0, P1, PT, 0xf8, 0x8f ;  /* 0x00000000008f781c */ /* 0x000fc40000703f70 */
[----:B------:R-:W-:Y:S02]  /*0790*/  SHF.R.U32.HI R7, RZ, 0x1, R5 ;  /* 0x00000001ff077819 */ /* 0x000fe40000011605 */
[----:B------:R-:W-:-:S04]  /*07a0*/  SEL R0, RZ, 0x1, !P0 ;  /* 0x00000001ff007807 */ /* 0x000fc80004000000 */
[----:B------:R-:W-:-:S04]  /*07b0*/  LOP3.LUT R0, R0, 0x1, R7, 0xf8, !PT ;  /* 0x0000000100007812 */ /* 0x000fc800078ef807 */
[----:B------:R-:W-:-:S05]  /*07c0*/  LOP3.LUT R0, R0, R5, RZ, 0xc0, !PT ;  /* 0x0000000500007212 */ /* 0x000fca00078ec0ff */
[----:B------:R-:W-:-:S05]  /*07d0*/  IMAD.IADD R0, R7, 0x1, R0 ;  /* 0x0000000107007824 */ /* 0x000fca00078e0200 */
[----:B------:R-:W-:Y:S01]  /*07e0*/  LOP3.LUT R3, R0, R3, RZ, 0xfc, !PT ;  /* 0x0000000300037212 */ /* 0x000fe200078efcff */
[----:B------:R-:W-:Y:S06]  /*07f0*/  BRA `(.L_x_13) ;  /* 0x0000000000107947 */ /* 0x000fec0003800000 */
.L_x_12:
[----:B------:R-:W-:-:S04]  /*0800*/  LOP3.LUT R3, R3, 0x80000000, RZ, 0xc0, !PT ;  /* 0x8000000003037812 */ /* 0x000fc800078ec0ff */
[----:B------:R-:W-:Y:S01]  /*0810*/  LOP3.LUT R3, R3, 0x7f800000, RZ, 0xfc, !PT ;  /* 0x7f80000003037812 */ /* 0x000fe200078efcff */
[----:B------:R-:W-:Y:S06]  /*0820*/  BRA `(.L_x_13) ;  /* 0x0000000000047947 */ /* 0x000fec0003800000 */
.L_x_11:
[----:B------:R-:W-:-:S07]  /*0830*/  IMAD R3, R4, 0x800000, R3 ;  /* 0x0080000004037824 */ /* 0x000fce00078e0203 */
.L_x_13:
[----:B------:R-:W-:Y:S05]  /*0840*/  BSYNC.RECONVERGENT B2 ;  /* 0x0000000000027941 */ /* 0x000fea0003800200 */
.L_x_10:
[----:B------:R-:W-:Y:S05]  /*0850*/  BRA `(.L_x_14) ;  /* 0x0000000000207947 */ /* 0x000fea0003800000 */
.L_x_9:
[----:B------:R-:W-:-:S04]  /*0860*/  LOP3.LUT R3, R9, 0x80000000, R6, 0x48, !PT ;  /* 0x8000000009037812 */ /* 0x000fc800078e4806 */
[----:B------:R-:W-:Y:S01]  /*0870*/  LOP3.LUT R3, R3, 0x7f800000, RZ, 0xfc, !PT ;  /* 0x7f80000003037812 */ /* 0x000fe200078efcff */
[----:B------:R-:W-:Y:S06]  /*0880*/  BRA `(.L_x_14) ;  /* 0x0000000000147947 */ /* 0x000fec0003800000 */
.L_x_8:
[----:B------:R-:W-:Y:S01]  /*0890*/  LOP3.LUT R3, R9, 0x80000000, R6, 0x48, !PT ;  /* 0x8000000009037812 */ /* 0x000fe200078e4806 */
[----:B------:R-:W-:Y:S06]  /*08a0*/  BRA `(.L_x_14) ;  /* 0x00000000000c7947 */ /* 0x000fec0003800000 */
.L_x_7:
[----:B------:R-:W0:Y:S01]  /*08b0*/  MUFU.RSQ R3, -QNAN ;  /* 0xffc0000000037908 */ /* 0x000e220000001400 */
[----:B------:R-:W-:Y:S05]  /*08c0*/  BRA `(.L_x_14) ;  /* 0x0000000000047947 */ /* 0x000fea0003800000 */
.L_x_6:
[----:B------:R-:W-:-:S07]  /*08d0*/  FADD.FTZ R3, R0, R3 ;  /* 0x0000000300037221 */ /* 0x000fce0000010000 */
.L_x_14:
[----:B------:R-:W-:Y:S05]  /*08e0*/  BSYNC.RECONVERGENT B1 ;  /* 0x0000000000017941 */ /* 0x000fea0003800200 */
.L_x_4:
[----:B------:R-:W-:Y:S02]  /*08f0*/  IMAD.MOV.U32 R4, RZ, RZ, R10 ;  /* 0x000000ffff047224 */ /* 0x000fe400078e000a */
[----:B------:R-:W-:-:S04]  /*0900*/  IMAD.MOV.U32 R5, RZ, RZ, 0x0 ;  /* 0x00000000ff057424 */ /* 0x000fc800078e00ff */
[----:B0-----:R-:W-:Y:S05]  /*0910*/  RET.REL.NODEC R4 `(default_function_kernel_2) ;  /* 0xfffffff404b87950 */ /* 0x001fea0003c3ffff */
.L_x_15:
        /* <DEDUP_REMOVED lines=14> */
.L_x_16:


//--------------------- .nv.shared.reserved.0     --------------------------
	.section	.nv.shared.reserved.0,"aw",@nobits
	.weak		__nv_reservedSMEM_offset_0_alias
	.size		__nv_reservedSMEM_offset_0_alias, 0, 64
	.other		__nv_reservedSMEM_offset_0_alias,@"STO_CUDA_RESERVED_SHARED STV_DEFAULT"
__nv_reservedSMEM_offset_0_alias:
	.zero		0
	.zero		64


//--------------------- .nv.constant0.default_function_kernel --------------------------
	.section	.nv.constant0.default_function_kernel,"a",@progbits
	.sectionflags	@""
	.align	4
.nv.constant0.default_function_kernel:
	.zero		912


//--------------------- .nv.constant0.default_function_kernel_1 --------------------------
	.section	.nv.constant0.default_function_kernel_1,"a",@progbits
	.sectionflags	@""
	.align	4
.nv.constant0.default_function_kernel_1:
	.zero		920


//--------------------- .nv.constant0.default_function_kernel_2 --------------------------
	.section	.nv.constant0.default_function_kernel_2,"a",@progbits
	.sectionflags	@""
	.align	4
.nv.constant0.default_function_kernel_2:
	.zero		928


//--------------------- SYMBOLS --------------------------

	.type		.nv.reservedSmem.offset0,@object
	.size		.nv.reservedSmem.offset0,0x4
